//
// Generated by NVIDIA NVVM Compiler
//
// Compiler Build ID: CL-36424714
// Cuda compilation tools, release 13.0, V13.0.88
// Based on NVVM 20.0.0
//

.version 9.0
.target sm_100
.address_size 64

	// .globl	_Z20kershaw_prime_kernelPjS_m
.extern .func  (.param .b32 func_retval0) vprintf
(
	.param .b64 vprintf_param_0,
	.param .b64 vprintf_param_1
)
;
.global .align 1 .b8 $str[45] = {80, 114, 105, 109, 101, 32, 102, 111, 117, 110, 100, 33, 32, 80, 114, 105, 109, 101, 58, 32, 37, 100, 44, 32, 79, 114, 100, 101, 114, 58, 32, 37, 100, 44, 32, 66, 97, 115, 101, 58, 32, 37, 100, 10};

.visible .entry _Z20kershaw_prime_kernelPjS_m(
	.param .u64 .ptr .align 1 _Z20kershaw_prime_kernelPjS_m_param_0,
	.param .u64 .ptr .align 1 _Z20kershaw_prime_kernelPjS_m_param_1,
	.param .u64 _Z20kershaw_prime_kernelPjS_m_param_2
)
{
	.local .align 8 .b8 	__local_depot0[16];
	.reg .b64 	%SP;
	.reg .b64 	%SPL;
	.reg .pred 	%p<14>;
	.reg .b32 	%r<35>;
	.reg .b64 	%rd<46>;

	mov.u64 	%SPL, __local_depot0;
	cvta.local.u64 	%SP, %SPL;
	ld.param.u64 	%rd21, [_Z20kershaw_prime_kernelPjS_m_param_0];
	ld.param.u64 	%rd22, [_Z20kershaw_prime_kernelPjS_m_param_1];
	ld.param.u64 	%rd23, [_Z20kershaw_prime_kernelPjS_m_param_2];
	mov.u32 	%r9, %ctaid.x;
	mov.u32 	%r10, %ntid.x;
	mov.u32 	%r11, %tid.x;
	mad.lo.s32 	%r12, %r9, %r10, %r11;
	cvt.u64.u32 	%rd1, %r12;
	setp.le.u64 	%p1, %rd23, %rd1;
	@%p1 bra 	$L__BB0_21;
	cvta.to.global.u64 	%rd25, %rd21;
	cvta.to.global.u64 	%rd26, %rd22;
	shl.b64 	%rd27, %rd1, 2;
	add.s64 	%rd28, %rd25, %rd27;
	ld.global.u32 	%rd3, [%rd28];
	add.s64 	%rd29, %rd26, %rd27;
	ld.global.u32 	%r1, [%rd29];
	setp.eq.s32 	%p2, %r1, 0;
	mov.b64 	%rd41, 1;
	@%p2 bra 	$L__BB0_11;
	mov.b64 	%rd41, 1;
	mov.b64 	%rd39, 3;
	cvt.u32.u64 	%r17, %rd3;
	mov.u32 	%r33, %r1;
$L__BB0_3:
	and.b32  	%r13, %r33, 1;
	setp.eq.b32 	%p3, %r13, 1;
	not.pred 	%p4, %p3;
	@%p4 bra 	$L__BB0_7;
	mul.lo.s64 	%rd6, %rd39, %rd41;
	and.b64  	%rd32, %rd6, -4294967296;
	setp.ne.s64 	%p5, %rd32, 0;
	@%p5 bra 	$L__BB0_6;
	cvt.u32.u64 	%r15, %rd6;
	rem.u32 	%r16, %r15, %r17;
	cvt.u64.u32 	%rd41, %r16;
	bra.uni 	$L__BB0_7;
$L__BB0_6:
	rem.u64 	%rd41, %rd6, %rd3;
$L__BB0_7:
	mul.lo.s64 	%rd10, %rd39, %rd39;
	and.b64  	%rd33, %rd10, -4294967296;
	setp.ne.s64 	%p6, %rd33, 0;
	@%p6 bra 	$L__BB0_9;
	cvt.u32.u64 	%r18, %rd10;
	rem.u32 	%r19, %r18, %r17;
	cvt.u64.u32 	%rd39, %r19;
	bra.uni 	$L__BB0_10;
$L__BB0_9:
	rem.u64 	%rd39, %rd10, %rd3;
$L__BB0_10:
	shr.u32 	%r3, %r33, 1;
	setp.gt.u32 	%p7, %r33, 1;
	mov.u32 	%r33, %r3;
	@%p7 bra 	$L__BB0_3;
$L__BB0_11:
	cvt.u32.u64 	%r20, %rd3;
	cvt.u32.u64 	%r4, %rd41;
	add.s32 	%r21, %r20, -1;
	div.u32 	%r5, %r21, %r1;
	setp.lt.u32 	%p8, %r5, 2;
	@%p8 bra 	$L__BB0_21;
	and.b64  	%rd15, %rd41, 4294967295;
	mov.b32 	%r34, 1;
	mov.u64 	%rd45, %rd15;
$L__BB0_13:
	mul.lo.s64 	%rd45, %rd45, %rd15;
	add.s32 	%r34, %r34, 1;
	setp.le.u64 	%p9, %rd45, %rd3;
	@%p9 bra 	$L__BB0_17;
	and.b64  	%rd34, %rd45, -4294967296;
	setp.ne.s64 	%p10, %rd34, 0;
	@%p10 bra 	$L__BB0_16;
	cvt.u32.u64 	%r24, %rd45;
	rem.u32 	%r25, %r24, %r20;
	cvt.u64.u32 	%rd45, %r25;
	bra.uni 	$L__BB0_17;
$L__BB0_16:
	rem.u64 	%rd45, %rd45, %rd3;
$L__BB0_17:
	cvt.u32.u64 	%r27, %rd45;
	mul.lo.s32 	%r8, %r27, 3;
	setp.le.u32 	%p11, %r8, %r20;
	@%p11 bra 	$L__BB0_19;
	rem.u32 	%r29, %r8, %r20;
	setp.eq.s32 	%p12, %r29, 2;
	@%p12 bra 	$L__BB0_20;
$L__BB0_19:
	setp.lt.u32 	%p13, %r34, %r5;
	@%p13 bra 	$L__BB0_13;
	bra.uni 	$L__BB0_21;
$L__BB0_20:
	add.u64 	%rd35, %SP, 0;
	add.u64 	%rd36, %SPL, 0;
	st.local.v2.u32 	[%rd36], {%r20, %r1};
	st.local.u32 	[%rd36+8], %r4;
	mov.u64 	%rd37, $str;
	cvta.global.u64 	%rd38, %rd37;
	{ // callseq 0, 0
	.param .b64 param0;
	st.param.b64 	[param0], %rd38;
	.param .b64 param1;
	st.param.b64 	[param1], %rd35;
	.param .b32 retval0;
	call.uni (retval0), 
	vprintf, 
	(
	param0, 
	param1
	);
	ld.param.b32 	%r31, [retval0];
	} // callseq 0
$L__BB0_21:
	ret;

}


// ===== COMPILED SASS (sm_100) =====

	.target	sm_100

	.elftype	@"ET_EXEC"


//--------------------- .note.nv.tkinfo           --------------------------
	.section	.note.nv.tkinfo,"",@"SHT_NOTE"
	.sectionflags	@"SHF_NOTE_NV_TKINFO"
	.tkinfo
        /*0018*/ 	.word	0x00000002
        /*0030*/ 	.string	""
        /*0030*/ 	.string	"ptxas"
        /*0030*/ 	.string	"Cuda compilation tools, release 13.0, V13.0.88"
        /*0030*/ 	.string	"Build cuda_13.0.r13.0/compiler.36424714_0"
        /*0030*/ 	.string	"-arch sm_100 -m 64 "



//--------------------- .note.nv.cuinfo           --------------------------
	.section	.note.nv.cuinfo,"",@"SHT_NOTE"
	.sectionflags	@"SHF_NOTE_NV_CUINFO"
        /*0018*/ 	.short	0x0002
        /*001a*/ 	.short	0x0064
        /*001c*/ 	.short	0x0082
	.zero		2


//--------------------- .nv.info                  --------------------------
	.section	.nv.info,"",@"SHT_CUDA_INFO"
	.align	4


	//----- nvinfo : EIATTR_REGCOUNT
	.align		4
        /*0000*/ 	.byte	0x04, 0x2f
        /*0002*/ 	.short	(.L_2 - .L_1)
	.align		4
.L_1:
        /*0004*/ 	.word	index@(_Z20kershaw_prime_kernelPjS_m)
        /*0008*/ 	.word	0x0000001a


	//----- nvinfo : EIATTR_FRAME_SIZE
	.align		4
.L_2:
        /*000c*/ 	.byte	0x04, 0x11
        /*000e*/ 	.short	(.L_4 - .L_3)
	.align		4
.L_3:
        /*0010*/ 	.word	index@($__internal_0_$__cuda_sm20_rem_u64)
        /*0014*/ 	.word	0x00000010


	//----- nvinfo : EIATTR_FRAME_SIZE
	.align		4
.L_4:
        /*0018*/ 	.byte	0x04, 0x11
        /*001a*/ 	.short	(.L_6 - .L_5)
	.align		4
.L_5:
        /*001c*/ 	.word	index@(_Z20kershaw_prime_kernelPjS_m)
        /*0020*/ 	.word	0x00000010


	//----- nvinfo : EIATTR_MIN_STACK_SIZE
	.align		4
.L_6:
        /*0024*/ 	.byte	0x04, 0x12
        /*0026*/ 	.short	(.L_8 - .L_7)
	.align		4
.L_7:
        /*0028*/ 	.word	index@(_Z20kershaw_prime_kernelPjS_m)
        /*002c*/ 	.word	0x00000010
.L_8:


//--------------------- .nv.compat                --------------------------
	.section	.nv.compat,"",@"SHT_CUDA_COMPAT_INFO"
	.align	4
        /*0000*/ 	.byte	0x02, 0x09, 0x00, 0x00, 0x02, 0x02, 0x01, 0x00, 0x02, 0x05, 0x05, 0x00, 0x03, 0x07, 0x01, 0x01
        /*0010*/ 	.byte	0x02, 0x03, 0x00, 0x00, 0x02, 0x06, 0x01, 0x00, 0x04, 0x0b, 0x08, 0x00, 0x09, 0x00, 0x00, 0x00
        /*0020*/ 	.byte	0x00, 0x00, 0x00, 0x00


//--------------------- .nv.info._Z20kershaw_prime_kernelPjS_m --------------------------
	.section	.nv.info._Z20kershaw_prime_kernelPjS_m,"",@"SHT_CUDA_INFO"
	.sectionflags	@""
	.align	4


	//----- nvinfo : EIATTR_CUDA_API_VERSION
	.align		4
        /*0000*/ 	.byte	0x04, 0x37
        /*0002*/ 	.short	(.L_10 - .L_9)
.L_9:
        /*0004*/ 	.word	0x00000082


	//----- nvinfo : EIATTR_KPARAM_INFO
	.align		4
.L_10:
        /*0008*/ 	.byte	0x04, 0x17
        /*000a*/ 	.short	(.L_12 - .L_11)
.L_11:
        /*000c*/ 	.word	0x00000000
        /*0010*/ 	.short	0x0002
        /*0012*/ 	.short	0x0010
        /*0014*/ 	.byte	0x00, 0xf0, 0x21, 0x00


	//----- nvinfo : EIATTR_KPARAM_INFO
	.align		4
.L_12:
        /*0018*/ 	.byte	0x04, 0x17
        /*001a*/ 	.short	(.L_14 - .L_13)
.L_13:
        /*001c*/ 	.word	0x00000000
        /*0020*/ 	.short	0x0001
        /*0022*/ 	.short	0x0008
        /*0024*/ 	.byte	0x00, 0xf5, 0x21, 0x00


	//----- nvinfo : EIATTR_KPARAM_INFO
	.align		4
.L_14:
        /*0028*/ 	.byte	0x04, 0x17
        /*002a*/ 	.short	(.L_16 - .L_15)
.L_15:
        /*002c*/ 	.word	0x00000000
        /*0030*/ 	.short	0x0000
        /*0032*/ 	.short	0x0000
        /*0034*/ 	.byte	0x00, 0xf5, 0x21, 0x00


	//----- nvinfo : EIATTR_SPARSE_MMA_MASK
	.align		4
.L_16:
        /*0038*/ 	.byte	0x03, 0x50
        /*003a*/ 	.short	0x0000


	//----- nvinfo : EIATTR_MAXREG_COUNT
	.align		4
        /*003c*/ 	.byte	0x03, 0x1b
        /*003e*/ 	.short	0x00ff


	//----- nvinfo : EIATTR_EXTERNS
	.align		4
        /*0040*/ 	.byte	0x04, 0x0f
        /*0042*/ 	.short	(.L_18 - .L_17)


	//   ....[0]....
	.align		4
.L_17:
        /*0044*/ 	.word	index@(vprintf)


	//----- nvinfo : EIATTR_MERCURY_ISA_VERSION
	.align		4
.L_18:
        /*0048*/ 	.byte	0x03, 0x5f
        /*004a*/ 	.short	0x0101


	//----- nvinfo : EIATTR_VRC_CTA_INIT_COUNT
	.align		4
        /*004c*/ 	.byte	0x02, 0x4a
	.zero		1
	.zero		1


	//----- nvinfo : EIATTR_SYSCALL_OFFSETS
	.align		4
        /*0050*/ 	.byte	0x04, 0x46
        /*0052*/ 	.short	(.L_20 - .L_19)


	//   ....[0]....
.L_19:
        /*0054*/ 	.word	0x00000c50


	//----- nvinfo : EIATTR_EXIT_INSTR_OFFSETS
	.align		4
.L_20:
        /*0058*/ 	.byte	0x04, 0x1c
        /*005a*/ 	.short	(.L_22 - .L_21)


	//   ....[0]....
.L_21:
        /*005c*/ 	.word	0x000000d0


	//   ....[1]....
        /*0060*/ 	.word	0x000007d0


	//   ....[2]....
        /*0064*/ 	.word	0x00000bc0


	//   ....[3]....
        /*0068*/ 	.word	0x00000c60


	//----- nvinfo : EIATTR_CRS_STACK_SIZE
	.align		4
.L_22:
        /*006c*/ 	.byte	0x04, 0x1e
        /*006e*/ 	.short	(.L_24 - .L_23)
.L_23:
        /*0070*/ 	.word	0x00000000


	//----- nvinfo : EIATTR_CBANK_PARAM_SIZE
	.align		4
.L_24:
        /*0074*/ 	.byte	0x03, 0x19
        /*0076*/ 	.short	0x0018


	//----- nvinfo : EIATTR_PARAM_CBANK
	.align		4
        /*0078*/ 	.byte	0x04, 0x0a
        /*007a*/ 	.short	(.L_26 - .L_25)
	.align		4
.L_25:
        /*007c*/ 	.word	index@(.nv.constant0._Z20kershaw_prime_kernelPjS_m)
        /*0080*/ 	.short	0x0380
        /*0082*/ 	.short	0x0018


	//----- nvinfo : EIATTR_SW_WAR
	.align		4
.L_26:
        /*0084*/ 	.byte	0x04, 0x36
        /*0086*/ 	.short	(.L_28 - .L_27)
.L_27:
        /*0088*/ 	.word	0x00000008
.L_28:


//--------------------- .nv.callgraph             --------------------------
	.section	.nv.callgraph,"",@"SHT_CUDA_CALLGRAPH"
	.align	4
	.sectionentsize	8
	.align		4
        /*0000*/ 	.word	0x00000000
	.align		4
        /*0004*/ 	.word	0xffffffff
	.align		4
        /*0008*/ 	.word	index@(_Z20kershaw_prime_kernelPjS_m)
	.align		4
        /*000c*/ 	.word	index@(vprintf)
	.align		4
        /*0010*/ 	.word	0x00000000
	.align		4
        /*0014*/ 	.word	0xfffffffe
	.align		4
        /*0018*/ 	.word	0x00000000
	.align		4
        /*001c*/ 	.word	0xfffffffd
	.align		4
        /*0020*/ 	.word	0x00000000
	.align		4
        /*0024*/ 	.word	0xfffffffc


//--------------------- .nv.constant4             --------------------------
	.section	.nv.constant4,"a",@progbits
	.align	8
	.align		8
.nv.constant4:
        /*0000*/ 	.dword	vprintf
	.align		8
        /*0008*/ 	.dword	$str


//--------------------- .text._Z20kershaw_prime_kernelPjS_m --------------------------
	.section	.text._Z20kershaw_prime_kernelPjS_m,"ax",@progbits
	.align	128
        .global         _Z20kershaw_prime_kernelPjS_m
        .type           _Z20kershaw_prime_kernelPjS_m,@function
        .size           _Z20kershaw_prime_kernelPjS_m,(.L_x_18 - _Z20kershaw_prime_kernelPjS_m)
        .other          _Z20kershaw_prime_kernelPjS_m,@"STO_CUDA_ENTRY STV_DEFAULT"
_Z20kershaw_prime_kernelPjS_m:
.text._Z20kershaw_prime_kernelPjS_m:
[----:B------:R-:W0:Y:S01]  /*0000*/  LDC R1, c[0x0][0x37c] ;  /* 0x0000df00ff017b82 */ /* 0x000e220000000800 */
[----:B------:R-:W1:Y:S01]  /*0010*/  S2R R3, SR_TID.X ;  /* 0x0000000000037919 */ /* 0x000e620000002100 */
[----:B------:R-:W2:Y:S06]  /*0020*/  LDCU UR5, c[0x0][0x2fc] ;  /* 0x00005f80ff0577ac */ /* 0x000eac0008000800 */
[----:B------:R-:W1:Y:S01]  /*0030*/  S2UR UR6, SR_CTAID.X ;  /* 0x00000000000679c3 */ /* 0x000e620000002500 */
[----:B0-----:R-:W-:Y:S01]  /*0040*/  VIADD R1, R1, 0xfffffff0 ;  /* 0xfffffff001017836 */ /* 0x001fe20000000000 */
[----:B------:R-:W0:Y:S01]  /*0050*/  LDCU.64 UR8, c[0x0][0x390] ;  /* 0x00007200ff0877ac */ /* 0x000e220008000a00 */
[----:B------:R-:W3:Y:S05]  /*0060*/  LDCU UR4, c[0x0][0x2f8] ;  /* 0x00005f00ff0477ac */ /* 0x000eea0008000800 */
[----:B------:R-:W1:Y:S01]  /*0070*/  LDC R0, c[0x0][0x360] ;  /* 0x0000d800ff007b82 */ /* 0x000e620000000800 */
[----:B---3--:R-:W-:-:S05]  /*0080*/  IADD3 R6, P1, PT, R1, UR4, RZ ;  /* 0x0000000401067c10 */ /* 0x008fca000ff3e0ff */
[----:B--2---:R-:W-:Y:S02]  /*0090*/  IMAD.X R7, RZ, RZ, UR5, P1 ;  /* 0x00000005ff077e24 */ /* 0x004fe400088e06ff */
[----:B-1----:R-:W-:-:S05]  /*00a0*/  IMAD R0, R0, UR6, R3 ;  /* 0x0000000600007c24 */ /* 0x002fca000f8e0203 */
[----:B0-----:R-:W-:-:S04]  /*00b0*/  ISETP.GE.U32.AND P0, PT, R0, UR8, PT ;  /* 0x0000000800007c0c */ /* 0x001fc8000bf06070 */
[----:B------:R-:W-:-:S13]  /*00c0*/  ISETP.GE.U32.AND.EX P0, PT, RZ, UR9, PT, P0 ;  /* 0x00000009ff007c0c */ /* 0x000fda000bf06100 */
[----:B------:R-:W-:Y:S05]  /*00d0*/  @P0 EXIT ;  /* 0x000000000000094d */ /* 0x000fea0003800000 */
[----:B------:R-:W0:Y:S01]  /*00e0*/  LDCU.128 UR8, c[0x0][0x380] ;  /* 0x00007000ff0877ac */ /* 0x000e220008000c00 */
[----:B------:R-:W-:Y:S02]  /*00f0*/  SHF.L.U32 R4, R0, 0x2, RZ ;  /* 0x0000000200047819 */ /* 0x000fe400000006ff */
[----:B------:R-:W-:Y:S01]  /*0100*/  SHF.R.U32.HI R0, RZ, 0x1e, R0 ;  /* 0x0000001eff007819 */ /* 0x000fe20000011600 */
[----:B------:R-:W1:Y:S01]  /*0110*/  LDCU.64 UR4, c[0x0][0x358] ;  /* 0x00006b00ff0477ac */ /* 0x000e620008000a00 */
[----:B0-----:R-:W-:-:S04]  /*0120*/  IADD3 R10, P0, PT, R4, UR10, RZ ;  /* 0x0000000a040a7c10 */ /* 0x001fc8000ff1e0ff */
[----:B------:R-:W-:-:S05]  /*0130*/  IADD3.X R11, PT, PT, R0, UR11, RZ, P0, !PT ;  /* 0x0000000b000b7c10 */ /* 0x000fca00087fe4ff */
[----:B-1----:R-:W2:Y:S01]  /*0140*/  LDG.E R9, desc[UR4][R10.64] ;  /* 0x000000040a097981 */ /* 0x002ea2000c1e1900 */
[----:B------:R-:W-:-:S04]  /*0150*/  IADD3 R4, P0, PT, R4, UR8, RZ ;  /* 0x0000000804047c10 */ /* 0x000fc8000ff1e0ff */
[----:B------:R-:W-:Y:S01]  /*0160*/  IADD3.X R5, PT, PT, R0, UR9, RZ, P0, !PT ;  /* 0x0000000900057c10 */ /* 0x000fe200087fe4ff */
[----:B------:R-:W-:Y:S01]  /*0170*/  UMOV UR36, URZ ;  /* 0x000000ff00247c82 */ /* 0x000fe20008000000 */
[----:B------:R-:W-:Y:S03]  /*0180*/  BSSY.RECONVERGENT B0, `(.L_x_0) ;  /* 0x0000050000007945 */ /* 0x000fe60003800200 */
[----:B------:R0:W5:Y:S01]  /*0190*/  LDG.E R8, desc[UR4][R4.64] ;  /* 0x0000000404087981 */ /* 0x000162000c1e1900 */
[----:B------:R-:W-:Y:S02]  /*01a0*/  IMAD.MOV.U32 R2, RZ, RZ, 0x1 ;  /* 0x00000001ff027424 */ /* 0x000fe400078e00ff */
[----:B------:R-:W-:Y:S01]  /*01b0*/  IMAD.MOV.U32 R3, RZ, RZ, 0x0 ;  /* 0x00000000ff037424 */ /* 0x000fe200078e00ff */
[----:B--2---:R-:W-:-:S13]  /*01c0*/  ISETP.NE.AND P0, PT, R9, RZ, PT ;  /* 0x000000ff0900720c */ /* 0x004fda0003f05270 */
[----:B0-----:R-:W-:Y:S05]  /*01d0*/  @!P0 BRA `(.L_x_1) ;  /* 0x0000000400288947 */ /* 0x001fea0003800000 */
[----:B------:R-:W-:Y:S01]  /*01e0*/  HFMA2 R12, -RZ, RZ, 0, 1.78813934326171875e-07 ;  /* 0x00000003ff0c7431 */ /* 0x000fe200000001ff */
[----:B------:R-:W-:Y:S01]  /*01f0*/  MOV R0, R9 ;  /* 0x0000000900007202 */ /* 0x000fe20000000f00 */
[----:B------:R-:W-:Y:S02]  /*0200*/  IMAD.MOV.U32 R2, RZ, RZ, 0x1 ;  /* 0x00000001ff027424 */ /* 0x000fe400078e00ff */
[----:B------:R-:W-:Y:S02]  /*0210*/  IMAD.MOV.U32 R3, RZ, RZ, 0x0 ;  /* 0x00000000ff037424 */ /* 0x000fe400078e00ff */
[----:B------:R-:W-:-:S07]  /*0220*/  IMAD.MOV.U32 R13, RZ, RZ, 0x0 ;  /* 0x00000000ff0d7424 */ /* 0x000fce00078e00ff */
.L_x_8:
[----:B------:R-:W-:Y:S01]  /*0230*/  LOP3.LUT R4, R0, 0x1, RZ, 0xc0, !PT ;  /* 0x0000000100047812 */ /* 0x000fe200078ec0ff */
[----:B------:R-:W-:Y:S03]  /*0240*/  BSSY.RECONVERGENT B1, `(.L_x_2) ;  /* 0x0000021000017945 */ /* 0x000fe60003800200 */
[----:B------:R-:W-:-:S13]  /*0250*/  ISETP.NE.U32.AND P0, PT, R4, 0x1, PT ;  /* 0x000000010400780c */ /* 0x000fda0003f05070 */
[----:B------:R-:W-:Y:S05]  /*0260*/  @P0 BRA `(.L_x_3) ;  /* 0x0000000000780947 */ /* 0x000fea0003800000 */
[-C--:B------:R-:W-:Y:S02]  /*0270*/  IMAD R5, R13, R2.reuse, RZ ;  /* 0x000000020d057224 */ /* 0x080fe400078e02ff */
[----:B------:R-:W-:-:S04]  /*0280*/  IMAD.WIDE.U32 R16, R12, R2, RZ ;  /* 0x000000020c107225 */ /* 0x000fc800078e00ff */
[----:B------:R-:W-:-:S04]  /*0290*/  IMAD R5, R3, R12, R5 ;  /* 0x0000000c03057224 */ /* 0x000fc800078e0205 */
[----:B------:R-:W-:-:S05]  /*02a0*/  IMAD.IADD R15, R17, 0x1, R5 ;  /* 0x00000001110f7824 */ /* 0x000fca00078e0205 */
[----:B------:R-:W-:-:S13]  /*02b0*/  ISETP.NE.U32.AND P0, PT, R15, RZ, PT ;  /* 0x000000ff0f00720c */ /* 0x000fda0003f05070 */
[----:B------:R-:W-:Y:S05]  /*02c0*/  @P0 BRA `(.L_x_4) ;  /* 0x0000000000500947 */ /* 0x000fea0003800000 */
[----:B-----5:R-:W0:Y:S01]  /*02d0*/  I2F.U32.RP R4, R8 ;  /* 0x0000000800047306 */ /* 0x020e220000209000 */
[----:B------:R-:W-:Y:S01]  /*02e0*/  IMAD.MOV R5, RZ, RZ, -R8 ;  /* 0x000000ffff057224 */ /* 0x000fe200078e0a08 */
[----:B------:R-:W-:-:S06]  /*02f0*/  ISETP.NE.U32.AND P1, PT, R8, RZ, PT ;  /* 0x000000ff0800720c */ /* 0x000fcc0003f25070 */
[----:B0-----:R-:W0:Y:S02]  /*0300*/  MUFU.RCP R4, R4 ;  /* 0x0000000400047308 */ /* 0x001e240000001000 */
[----:B0-----:R-:W-:-:S06]  /*0310*/  IADD3 R2, PT, PT, R4, 0xffffffe, RZ ;  /* 0x0ffffffe04027810 */ /* 0x001fcc0007ffe0ff */
[----:B------:R0:W1:Y:S02]  /*0320*/  F2I.FTZ.U32.TRUNC.NTZ R3, R2 ;  /* 0x0000000200037305 */ /* 0x000064000021f000 */
[----:B0-----:R-:W-:Y:S02]  /*0330*/  IMAD.MOV.U32 R2, RZ, RZ, RZ ;  /* 0x000000ffff027224 */ /* 0x001fe400078e00ff */
[----:B-1----:R-:W-:-:S04]  /*0340*/  IMAD R5, R5, R3, RZ ;  /* 0x0000000305057224 */ /* 0x002fc800078e02ff */
[----:B------:R-:W-:-:S06]  /*0350*/  IMAD.HI.U32 R3, R3, R5, R2 ;  /* 0x0000000503037227 */ /* 0x000fcc00078e0002 */
[----:B------:R-:W-:-:S05]  /*0360*/  IMAD.HI.U32 R3, R3, R16, RZ ;  /* 0x0000001003037227 */ /* 0x000fca00078e00ff */
[----:B------:R-:W-:-:S05]  /*0370*/  IADD3 R3, PT, PT, -R3, RZ, RZ ;  /* 0x000000ff03037210 */ /* 0x000fca0007ffe1ff */
[----:B------:R-:W-:Y:S02]  /*0380*/  IMAD R17, R8, R3, R16 ;  /* 0x0000000308117224 */ /* 0x000fe400078e0210 */
[----:B------:R-:W-:-:S03]  /*0390*/  IMAD.MOV.U32 R3, RZ, RZ, RZ ;  /* 0x000000ffff037224 */ /* 0x000fc600078e00ff */
[----:B------:R-:W-:-:S13]  /*03a0*/  ISETP.GE.U32.AND P0, PT, R17, R8, PT ;  /* 0x000000081100720c */ /* 0x000fda0003f06070 */
[----:B------:R-:W-:-:S05]  /*03b0*/  @P0 IMAD.IADD R17, R17, 0x1, -R8 ;  /* 0x0000000111110824 */ /* 0x000fca00078e0a08 */
[----:B------:R-:W-:-:S13]  /*03c0*/  ISETP.GE.U32.AND P0, PT, R17, R8, PT ;  /* 0x000000081100720c */ /* 0x000fda0003f06070 */
[----:B------:R-:W-:Y:S01]  /*03d0*/  @P0 IMAD.IADD R17, R17, 0x1, -R8 ;  /* 0x0000000111110824 */ /* 0x000fe200078e0a08 */
[----:B------:R-:W-:-:S04]  /*03e0*/  @!P1 LOP3.LUT R17, RZ, R8, RZ, 0x33, !PT ;  /* 0x00000008ff119212 */ /* 0x000fc800078e33ff */
[----:B------:R-:W-:Y:S01]  /*03f0*/  MOV R2, R17 ;  /* 0x0000001100027202 */ /* 0x000fe20000000f00 */
[----:B------:R-:W-:Y:S06]  /*0400*/  BRA `(.L_x_3) ;  /* 0x0000000000107947 */ /* 0x000fec0003800000 */
.L_x_4:
[----:B------:R-:W-:-:S07]  /*0410*/  MOV R14, 0x430 ;  /* 0x00000430000e7802 */ /* 0x000fce0000000f00 */
[----:B-----5:R-:W-:Y:S05]  /*0420*/  CALL.REL.NOINC `($__internal_0_$__cuda_sm20_rem_u64) ;  /* 0x0000000800107944 */ /* 0x020fea0003c00000 */
[----:B------:R-:W-:Y:S01]  /*0430*/  IMAD.MOV.U32 R2, RZ, RZ, R16 ;  /* 0x000000ffff027224 */ /* 0x000fe200078e0010 */
[----:B------:R-:W-:-:S07]  /*0440*/  MOV R3, R17 ;  /* 0x0000001100037202 */ /* 0x000fce0000000f00 */
.L_x_3:
[----:B------:R-:W-:Y:S05]  /*0450*/  BSYNC.RECONVERGENT B1 ;  /* 0x0000000000017941 */ /* 0x000fea0003800200 */
.L_x_2:
[-C--:B------:R-:W-:Y:S01]  /*0460*/  IMAD R5, R13, R12.reuse, RZ ;  /* 0x0000000c0d057224 */ /* 0x080fe200078e02ff */
[----:B------:R-:W-:Y:S01]  /*0470*/  BSSY.RECONVERGENT B1, `(.L_x_5) ;  /* 0x000001d000017945 */ /* 0x000fe20003800200 */
[----:B------:R-:W-:-:S04]  /*0480*/  IMAD.WIDE.U32 R16, R12, R12, RZ ;  /* 0x0000000c0c107225 */ /* 0x000fc800078e00ff */
[----:B------:R-:W-:-:S04]  /*0490*/  IMAD R5, R12, R13, R5 ;  /* 0x0000000d0c057224 */ /* 0x000fc800078e0205 */
[----:B------:R-:W-:-:S05]  /*04a0*/  IMAD.IADD R15, R17, 0x1, R5 ;  /* 0x00000001110f7824 */ /* 0x000fca00078e0205 */
[----:B------:R-:W-:-:S13]  /*04b0*/  ISETP.NE.U32.AND P0, PT, R15, RZ, PT ;  /* 0x000000ff0f00720c */ /* 0x000fda0003f05070 */
[----:B------:R-:W-:Y:S05]  /*04c0*/  @P0 BRA `(.L_x_6) ;  /* 0x00000000004c0947 */ /* 0x000fea0003800000 */
[----:B-----5:R-:W0:Y:S01]  /*04d0*/  I2F.U32.RP R10, R8 ;  /* 0x00000008000a7306 */ /* 0x020e220000209000 */
[----:B------:R-:W-:Y:S01]  /*04e0*/  IADD3 R13, PT, PT, RZ, -R8, RZ ;  /* 0x80000008ff0d7210 */ /* 0x000fe20007ffe0ff */
[----:B------:R-:W-:Y:S01]  /*04f0*/  IMAD.MOV.U32 R4, RZ, RZ, RZ ;  /* 0x000000ffff047224 */ /* 0x000fe200078e00ff */
[----:B------:R-:W-:-:S05]  /*0500*/  ISETP.NE.U32.AND P1, PT, R8, RZ, PT ;  /* 0x000000ff0800720c */ /* 0x000fca0003f25070 */
[----:B0-----:R-:W0:Y:S02]  /*0510*/  MUFU.RCP R10, R10 ;  /* 0x0000000a000a7308 */ /* 0x001e240000001000 */
[----:B0-----:R-:W-:-:S06]  /*0520*/  VIADD R11, R10, 0xffffffe ;  /* 0x0ffffffe0a0b7836 */ /* 0x001fcc0000000000 */
[----:B------:R-:W0:Y:S02]  /*0530*/  F2I.FTZ.U32.TRUNC.NTZ R5, R11 ;  /* 0x0000000b00057305 */ /* 0x000e24000021f000 */
[----:B0-----:R-:W-:-:S04]  /*0540*/  IMAD R13, R13, R5, RZ ;  /* 0x000000050d0d7224 */ /* 0x001fc800078e02ff */
[----:B------:R-:W-:-:S06]  /*0550*/  IMAD.HI.U32 R13, R5, R13, R4 ;  /* 0x0000000d050d7227 */ /* 0x000fcc00078e0004 */
[----:B------:R-:W-:-:S04]  /*0560*/  IMAD.HI.U32 R4, R13, R16, RZ ;  /* 0x000000100d047227 */ /* 0x000fc800078e00ff */
[----:B------:R-:W-:Y:S02]  /*0570*/  IMAD.MOV R5, RZ, RZ, -R4 ;  /* 0x000000ffff057224 */ /* 0x000fe400078e0a04 */
[----:B------:R-:W-:Y:S02]  /*0580*/  IMAD.MOV.U32 R13, RZ, RZ, RZ ;  /* 0x000000ffff0d7224 */ /* 0x000fe400078e00ff */
[----:B------:R-:W-:-:S05]  /*0590*/  IMAD R12, R8, R5, R16 ;  /* 0x00000005080c7224 */ /* 0x000fca00078e0210 */
[----:B------:R-:W-:-:S13]  /*05a0*/  ISETP.GE.U32.AND P0, PT, R12, R8, PT ;  /* 0x000000080c00720c */ /* 0x000fda0003f06070 */
[----:B------:R-:W-:-:S04]  /*05b0*/  @P0 IADD3 R12, PT, PT, -R8, R12, RZ ;  /* 0x0000000c080c0210 */ /* 0x000fc80007ffe1ff */
[----:B------:R-:W-:-:S13]  /*05c0*/  ISETP.GE.U32.AND P0, PT, R12, R8, PT ;  /* 0x000000080c00720c */ /* 0x000fda0003f06070 */
[----:B------:R-:W-:Y:S01]  /*05d0*/  @P0 IMAD.IADD R12, R12, 0x1, -R8 ;  /* 0x000000010c0c0824 */ /* 0x000fe200078e0a08 */
[----:B------:R-:W-:Y:S01]  /*05e0*/  @!P1 LOP3.LUT R12, RZ, R8, RZ, 0x33, !PT ;  /* 0x00000008ff0c9212 */ /* 0x000fe200078e33ff */
[----:B------:R-:W-:Y:S06]  /*05f0*/  BRA `(.L_x_7) ;  /* 0x0000000000107947 */ /* 0x000fec0003800000 */
.L_x_6:
[----:B------:R-:W-:-:S07]  /*0600*/  MOV R14, 0x620 ;  /* 0x00000620000e7802 */ /* 0x000fce0000000f00 */
[----:B-----5:R-:W-:Y:S05]  /*0610*/  CALL.REL.NOINC `($__internal_0_$__cuda_sm20_rem_u64) ;  /* 0x0000000400947944 */ /* 0x020fea0003c00000 */
[----:B------:R-:W-:Y:S01]  /*0620*/  MOV R12, R16 ;  /* 0x00000010000c7202 */ /* 0x000fe20000000f00 */
[----:B------:R-:W-:-:S07]  /*0630*/  IMAD.MOV.U32 R13, RZ, RZ, R17 ;  /* 0x000000ffff0d7224 */ /* 0x000fce00078e0011 */
.L_x_7:
[----:B------:R-:W-:Y:S05]  /*0640*/  BSYNC.RECONVERGENT B1 ;  /* 0x0000000000017941 */ /* 0x000fea0003800200 */
.L_x_5:
[----:B------:R-:W-:Y:S02]  /*0650*/  ISETP.GT.U32.AND P0, PT, R0, 0x1, PT ;  /* 0x000000010000780c */ /* 0x000fe40003f04070 */
[----:B------:R-:W-:-:S11]  /*0660*/  SHF.R.U32.HI R0, RZ, 0x1, R0 ;  /* 0x00000001ff007819 */ /* 0x000fd60000011600 */
[----:B------:R-:W-:Y:S05]  /*0670*/  @P0 BRA `(.L_x_8) ;  /* 0xfffffff800ec0947 */ /* 0x000fea000383ffff */
.L_x_1:
[----:B------:R-:W-:Y:S05]  /*0680*/  BSYNC.RECONVERGENT B0 ;  /* 0x0000000000007941 */ /* 0x000fea0003800200 */
.L_x_0:
[----:B------:R-:W0:Y:S01]  /*0690*/  I2F.U32.RP R10, R9 ;  /* 0x00000009000a7306 */ /* 0x000e220000209000 */
[----:B------:R-:W-:Y:S01]  /*06a0*/  IADD3 R11, PT, PT, RZ, -R9, RZ ;  /* 0x80000009ff0b7210 */ /* 0x000fe20007ffe0ff */
[----:B------:R-:W-:Y:S01]  /*06b0*/  IMAD.MOV.U32 R4, RZ, RZ, RZ ;  /* 0x000000ffff047224 */ /* 0x000fe200078e00ff */
[----:B------:R-:W-:-:S05]  /*06c0*/  ISETP.NE.U32.AND P2, PT, R9, RZ, PT ;  /* 0x000000ff0900720c */ /* 0x000fca0003f45070 */
[----:B0-----:R-:W0:Y:S02]  /*06d0*/  MUFU.RCP R10, R10 ;  /* 0x0000000a000a7308 */ /* 0x001e240000001000 */
[----:B0-----:R-:W-:-:S06]  /*06e0*/  VIADD R5, R10, 0xffffffe ;  /* 0x0ffffffe0a057836 */ /* 0x001fcc0000000000 */
[----:B------:R-:W0:Y:S02]  /*06f0*/  F2I.FTZ.U32.TRUNC.NTZ R5, R5 ;  /* 0x0000000500057305 */ /* 0x000e24000021f000 */
[----:B0-----:R-:W-:-:S04]  /*0700*/  IMAD R11, R11, R5, RZ ;  /* 0x000000050b0b7224 */ /* 0x001fc800078e02ff */
[----:B------:R-:W-:-:S04]  /*0710*/  IMAD.HI.U32 R11, R5, R11, R4 ;  /* 0x0000000b050b7227 */ /* 0x000fc800078e0004 */
[----:B-----5:R-:W-:-:S04]  /*0720*/  VIADD R4, R8, 0xffffffff ;  /* 0xffffffff08047836 */ /* 0x020fc80000000000 */
[----:B------:R-:W-:-:S05]  /*0730*/  IMAD.HI.U32 R0, R11, R4, RZ ;  /* 0x000000040b007227 */ /* 0x000fca00078e00ff */
[----:B------:R-:W-:-:S05]  /*0740*/  IADD3 R11, PT, PT, -R0, RZ, RZ ;  /* 0x000000ff000b7210 */ /* 0x000fca0007ffe1ff */
[----:B------:R-:W-:-:S05]  /*0750*/  IMAD R4, R9, R11, R4 ;  /* 0x0000000b09047224 */ /* 0x000fca00078e0204 */
[----:B------:R-:W-:-:S13]  /*0760*/  ISETP.GE.U32.AND P0, PT, R4, R9, PT ;  /* 0x000000090400720c */ /* 0x000fda0003f06070 */
[----:B------:R-:W-:Y:S02]  /*0770*/  @P0 IMAD.IADD R4, R4, 0x1, -R9 ;  /* 0x0000000104040824 */ /* 0x000fe400078e0a09 */
[----:B------:R-:W-:-:S03]  /*0780*/  @P0 VIADD R0, R0, 0x1 ;  /* 0x0000000100000836 */ /* 0x000fc60000000000 */
[----:B------:R-:W-:-:S13]  /*0790*/  ISETP.GE.U32.AND P1, PT, R4, R9, PT ;  /* 0x000000090400720c */ /* 0x000fda0003f26070 */
[----:B------:R-:W-:Y:S02]  /*07a0*/  @P1 IADD3 R0, PT, PT, R0, 0x1, RZ ;  /* 0x0000000100001810 */ /* 0x000fe40007ffe0ff */
[----:B------:R-:W-:-:S04]  /*07b0*/  @!P2 LOP3.LUT R0, RZ, R9, RZ, 0x33, !PT ;  /* 0x00000009ff00a212 */ /* 0x000fc800078e33ff */
[----:B------:R-:W-:-:S13]  /*07c0*/  ISETP.GE.U32.AND P0, PT, R0, 0x2, PT ;  /* 0x000000020000780c */ /* 0x000fda0003f06070 */
[----:B------:R-:W-:Y:S05]  /*07d0*/  @!P0 EXIT ;  /* 0x000000000000894d */ /* 0x000fea0003800000 */
[----:B------:R-:W-:Y:S02]  /*07e0*/  HFMA2 R15, -RZ, RZ, 0, 0 ;  /* 0x00000000ff0f7431 */ /* 0x000fe400000001ff */
[----:B------:R-:W-:Y:S02]  /*07f0*/  IMAD.MOV.U32 R13, RZ, RZ, 0x1 ;  /* 0x00000001ff0d7424 */ /* 0x000fe400078e00ff */
[----:B------:R-:W-:-:S07]  /*0800*/  IMAD.MOV.U32 R16, RZ, RZ, R2 ;  /* 0x000000ffff107224 */ /* 0x000fce00078e0002 */
.L_x_15:
[-C--:B------:R-:W-:Y:S01]  /*0810*/  IMAD R15, R15, R2.reuse, RZ ;  /* 0x000000020f0f7224 */ /* 0x080fe200078e02ff */
[----:B------:R-:W-:Y:S01]  /*0820*/  BSSY.RECONVERGENT B0, `(.L_x_9) ;  /* 0x000001f000007945 */ /* 0x000fe20003800200 */
[----:B------:R-:W-:-:S04]  /*0830*/  IMAD.WIDE.U32 R16, R16, R2, RZ ;  /* 0x0000000210107225 */ /* 0x000fc800078e00ff */
[----:B------:R-:W-:Y:S01]  /*0840*/  IMAD.IADD R15, R17, 0x1, R15 ;  /* 0x00000001110f7824 */ /* 0x000fe200078e020f */
[----:B------:R-:W-:Y:S01]  /*0850*/  ISETP.GT.U32.AND P0, PT, R16, R8, PT ;  /* 0x000000081000720c */ /* 0x000fe20003f04070 */
[----:B------:R-:W-:-:S03]  /*0860*/  VIADD R13, R13, 0x1 ;  /* 0x000000010d0d7836 */ /* 0x000fc60000000000 */
[----:B------:R-:W-:-:S13]  /*0870*/  ISETP.GT.U32.AND.EX P0, PT, R15, RZ, PT, P0 ;  /* 0x000000ff0f00720c */ /* 0x000fda0003f04100 */
[----:B------:R-:W-:Y:S05]  /*0880*/  @!P0 BRA `(.L_x_10) ;  /* 0x0000000000608947 */ /* 0x000fea0003800000 */
[----:B------:R-:W-:-:S13]  /*0890*/  ISETP.NE.U32.AND P0, PT, R15, RZ, PT ;  /* 0x000000ff0f00720c */ /* 0x000fda0003f05070 */
[----:B------:R-:W-:Y:S05]  /*08a0*/  @P0 BRA `(.L_x_11) ;  /* 0x00000000004c0947 */ /* 0x000fea0003800000 */
[----:B------:R-:W0:Y:S01]  /*08b0*/  I2F.U32.RP R10, R8 ;  /* 0x00000008000a7306 */ /* 0x000e220000209000 */
[----:B------:R-:W-:Y:S01]  /*08c0*/  IMAD.MOV R15, RZ, RZ, -R8 ;  /* 0x000000ffff0f7224 */ /* 0x000fe200078e0a08 */
[----:B------:R-:W-:Y:S02]  /*08d0*/  MOV R4, RZ ;  /* 0x000000ff00047202 */ /* 0x000fe40000000f00 */
[----:B------:R-:W-:-:S04]  /*08e0*/  ISETP.NE.U32.AND P1, PT, R8, RZ, PT ;  /* 0x000000ff0800720c */ /* 0x000fc80003f25070 */
[----:B0-----:R-:W0:Y:S02]  /*08f0*/  MUFU.RCP R10, R10 ;  /* 0x0000000a000a7308 */ /* 0x001e240000001000 */
[----:B0-----:R-:W-:-:S06]  /*0900*/  IADD3 R11, PT, PT, R10, 0xffffffe, RZ ;  /* 0x0ffffffe0a0b7810 */ /* 0x001fcc0007ffe0ff */
[----:B------:R-:W0:Y:S02]  /*0910*/  F2I.FTZ.U32.TRUNC.NTZ R5, R11 ;  /* 0x0000000b00057305 */ /* 0x000e24000021f000 */
[----:B0-----:R-:W-:-:S04]  /*0920*/  IMAD R15, R15, R5, RZ ;  /* 0x000000050f0f7224 */ /* 0x001fc800078e02ff */
[----:B------:R-:W-:-:S06]  /*0930*/  IMAD.HI.U32 R15, R5, R15, R4 ;  /* 0x0000000f050f7227 */ /* 0x000fcc00078e0004 */
[----:B------:R-:W-:-:S04]  /*0940*/  IMAD.HI.U32 R4, R15, R16, RZ ;  /* 0x000000100f047227 */ /* 0x000fc800078e00ff */
[----:B------:R-:W-:Y:S02]  /*0950*/  HFMA2 R15, -RZ, RZ, 0, 0 ;  /* 0x00000000ff0f7431 */ /* 0x000fe400000001ff */
[----:B------:R-:W-:-:S04]  /*0960*/  IMAD.MOV R5, RZ, RZ, -R4 ;  /* 0x000000ffff057224 */ /* 0x000fc800078e0a04 */
[----:B------:R-:W-:-:S05]  /*0970*/  IMAD R16, R8, R5, R16 ;  /* 0x0000000508107224 */ /* 0x000fca00078e0210 */
[----:B------:R-:W-:-:S13]  /*0980*/  ISETP.GE.U32.AND P0, PT, R16, R8, PT ;  /* 0x000000081000720c */ /* 0x000fda0003f06070 */
[----:B------:R-:W-:-:S04]  /*0990*/  @P0 IADD3 R16, PT, PT, -R8, R16, RZ ;  /* 0x0000001008100210 */ /* 0x000fc80007ffe1ff */
[----:B------:R-:W-:-:S13]  /*09a0*/  ISETP.GE.U32.AND P0, PT, R16, R8, PT ;  /* 0x000000081000720c */ /* 0x000fda0003f06070 */
[----:B------:R-:W-:Y:S01]  /*09b0*/  @P0 IMAD.IADD R16, R16, 0x1, -R8 ;  /* 0x0000000110100824 */ /* 0x000fe200078e0a08 */
[----:B------:R-:W-:Y:S01]  /*09c0*/  @!P1 LOP3.LUT R16, RZ, R8, RZ, 0x33, !PT ;  /* 0x00000008ff109212 */ /* 0x000fe200078e33ff */
[----:B------:R-:W-:Y:S06]  /*09d0*/  BRA `(.L_x_10) ;  /* 0x00000000000c7947 */ /* 0x000fec0003800000 */
.L_x_11:
[----:B------:R-:W-:-:S07]  /*09e0*/  MOV R14, 0xa00 ;  /* 0x00000a00000e7802 */ /* 0x000fce0000000f00 */
[----:B------:R-:W-:Y:S05]  /*09f0*/  CALL.REL.NOINC `($__internal_0_$__cuda_sm20_rem_u64) ;  /* 0x00000000009c7944 */ /* 0x000fea0003c00000 */
[----:B------:R-:W-:-:S07]  /*0a00*/  IMAD.MOV.U32 R15, RZ, RZ, R17 ;  /* 0x000000ffff0f7224 */ /* 0x000fce00078e0011 */
.L_x_10:
[----:B------:R-:W-:Y:S05]  /*0a10*/  BSYNC.RECONVERGENT B0 ;  /* 0x0000000000007941 */ /* 0x000fea0003800200 */
.L_x_9:
[----:B------:R-:W-:Y:S01]  /*0a20*/  IMAD R11, R16, 0x3, RZ ;  /* 0x00000003100b7824 */ /* 0x000fe200078e02ff */
[----:B------:R-:W-:Y:S04]  /*0a30*/  BSSY.RECONVERGENT B6, `(.L_x_12) ;  /* 0x0000016000067945 */ /* 0x000fe80003800200 */
[----:B------:R-:W-:-:S13]  /*0a40*/  ISETP.GT.U32.AND P0, PT, R11, R8, PT ;  /* 0x000000080b00720c */ /* 0x000fda0003f04070 */
[----:B------:R-:W-:Y:S05]  /*0a50*/  @!P0 BRA `(.L_x_13) ;  /* 0x00000000004c8947 */ /* 0x000fea0003800000 */
        /* <DEDUP_REMOVED lines=10> */
[----:B------:R-:W-:-:S04]  /*0b00*/  IMAD.MOV R5, RZ, RZ, -R4 ;  /* 0x000000ffff057224 */ /* 0x000fc800078e0a04 */
[----:B------:R-:W-:-:S05]  /*0b10*/  IMAD R5, R8, R5, R11 ;  /* 0x0000000508057224 */ /* 0x000fca00078e020b */
[----:B------:R-:W-:-:S13]  /*0b20*/  ISETP.GE.U32.AND P0, PT, R5, R8, PT ;  /* 0x000000080500720c */ /* 0x000fda0003f06070 */
[----:B------:R-:W-:-:S04]  /*0b30*/  @P0 IADD3 R5, PT, PT, -R8, R5, RZ ;  /* 0x0000000508050210 */ /* 0x000fc80007ffe1ff */
[----:B------:R-:W-:-:S13]  /*0b40*/  ISETP.GE.U32.AND P0, PT, R5, R8, PT ;  /* 0x000000080500720c */ /* 0x000fda0003f06070 */
[----:B------:R-:W-:Y:S01]  /*0b50*/  @P0 IMAD.IADD R5, R5, 0x1, -R8 ;  /* 0x0000000105050824 */ /* 0x000fe200078e0a08 */
[----:B------:R-:W-:-:S04]  /*0b60*/  @!P1 LOP3.LUT R5, RZ, R8, RZ, 0x33, !PT ;  /* 0x00000008ff059212 */ /* 0x000fc800078e33ff */
[----:B------:R-:W-:-:S13]  /*0b70*/  ISETP.NE.AND P0, PT, R5, 0x2, PT ;  /* 0x000000020500780c */ /* 0x000fda0003f05270 */
[----:B------:R-:W-:Y:S05]  /*0b80*/  @!P0 BRA `(.L_x_14) ;  /* 0x0000000000108947 */ /* 0x000fea0003800000 */
.L_x_13:
[----:B------:R-:W-:Y:S05]  /*0b90*/  BSYNC.RECONVERGENT B6 ;  /* 0x0000000000067941 */ /* 0x000fea0003800200 */
.L_x_12:
[----:B------:R-:W-:-:S13]  /*0ba0*/  ISETP.GE.U32.AND P0, PT, R13, R0, PT ;  /* 0x000000000d00720c */ /* 0x000fda0003f06070 */
[----:B------:R-:W-:Y:S05]  /*0bb0*/  @!P0 BRA `(.L_x_15) ;  /* 0xfffffffc00148947 */ /* 0x000fea000383ffff */
[----:B------:R-:W-:Y:S05]  /*0bc0*/  EXIT ;  /* 0x000000000000794d */ /* 0x000fea0003800000 */
.L_x_14:
[----:B------:R-:W-:Y:S01]  /*0bd0*/  MOV R0, 0x0 ;  /* 0x0000000000007802 */ /* 0x000fe20000000f00 */
[----:B------:R0:W-:Y:S01]  /*0be0*/  STL.64 [R1], R8 ;  /* 0x0000000801007387 */ /* 0x0001e20000100a00 */
[----:B------:R-:W1:Y:S02]  /*0bf0*/  LDCU.64 UR4, c[0x4][0x8] ;  /* 0x01000100ff0477ac */ /* 0x000e640008000a00 */
[----:B------:R0:W2:Y:S01]  /*0c00*/  LDC.64 R10, c[0x4][R0] ;  /* 0x01000000000a7b82 */ /* 0x0000a20000000a00 */
[----:B------:R0:W-:Y:S01]  /*0c10*/  STL [R1+0x8], R2 ;  /* 0x0000080201007387 */ /* 0x0001e20000100800 */
[----:B-1----:R-:W-:Y:S01]  /*0c20*/  MOV R4, UR4 ;  /* 0x0000000400047c02 */ /* 0x002fe20008000f00 */
[----:B0-----:R-:W-:-:S07]  /*0c30*/  IMAD.U32 R5, RZ, RZ, UR5 ;  /* 0x00000005ff057e24 */ /* 0x001fce000f8e00ff */
[----:B------:R-:W-:-:S07]  /*0c40*/  LEPC R20, `(.L_x_16) ;  /* 0x000000001014794e */ /* 0x000fce0000000000 */
[----:B--2---:R-:W-:Y:S05]  /*0c50*/  CALL.ABS.NOINC R10 ;  /* 0x000000000a007343 */ /* 0x004fea0003c00000 */
.L_x_16:
[----:B------:R-:W-:Y:S05]  /*0c60*/  EXIT ;  /* 0x000000000000794d */ /* 0x000fea0003800000 */
        .weak           $__internal_0_$__cuda_sm20_rem_u64
        .type           $__internal_0_$__cuda_sm20_rem_u64,@function
        .size           $__internal_0_$__cuda_sm20_rem_u64,(.L_x_18 - $__internal_0_$__cuda_sm20_rem_u64)
$__internal_0_$__cuda_sm20_rem_u64:
[----:B------:R-:W-:Y:S01]  /*0c70*/  MOV R19, UR36 ;  /* 0x0000002400137c02 */ /* 0x000fe20008000f00 */
[----:B------:R-:W-:-:S04]  /*0c80*/  IMAD.MOV.U32 R18, RZ, RZ, R8 ;  /* 0x000000ffff127224 */ /* 0x000fc800078e0008 */
[----:B------:R-:W0:Y:S08]  /*0c90*/  I2F.U64.RP R17, R18 ;  /* 0x0000001200117312 */ /* 0x000e300000309000 */
[----:B0-----:R-:W0:Y:S02]  /*0ca0*/  MUFU.RCP R17, R17 ;  /* 0x0000001100117308 */ /* 0x001e240000001000 */
[----:B0-----:R-:W-:-:S06]  /*0cb0*/  IADD3 R10, PT, PT, R17, 0x1ffffffe, RZ ;  /* 0x1ffffffe110a7810 */ /* 0x001fcc0007ffe0ff */
[----:B------:R-:W0:Y:S02]  /*0cc0*/  F2I.U64.TRUNC R10, R10 ;  /* 0x0000000a000a7311 */ /* 0x000e24000020d800 */
[----:B0-----:R-:W-:-:S04]  /*0cd0*/  IMAD.WIDE.U32 R4, R10, R8, RZ ;  /* 0x000000080a047225 */ /* 0x001fc800078e00ff */
[----:B------:R-:W-:Y:S01]  /*0ce0*/  IMAD R5, R10, UR36, R5 ;  /* 0x000000240a057c24 */ /* 0x000fe2000f8e0205 */
[----:B------:R-:W-:-:S03]  /*0cf0*/  IADD3 R21, P0, PT, RZ, -R4, RZ ;  /* 0x80000004ff157210 */ /* 0x000fc60007f1e0ff */
[----:B------:R-:W-:Y:S02]  /*0d00*/  IMAD R5, R11, R8, R5 ;  /* 0x000000080b057224 */ /* 0x000fe400078e0205 */
[----:B------:R-:W-:-:S04]  /*0d10*/  IMAD.HI.U32 R4, R10, R21, RZ ;  /* 0x000000150a047227 */ /* 0x000fc800078e00ff */
[----:B------:R-:W-:Y:S01]  /*0d20*/  IMAD.X R23, RZ, RZ, ~R5, P0 ;  /* 0x000000ffff177224 */ /* 0x000fe200000e0e05 */
[----:B------:R-:W-:-:S03]  /*0d30*/  MOV R5, R10 ;  /* 0x0000000a00057202 */ /* 0x000fc60000000f00 */
[-C--:B------:R-:W-:Y:S02]  /*0d40*/  IMAD R19, R11, R23.reuse, RZ ;  /* 0x000000170b137224 */ /* 0x080fe400078e02ff */
[----:B------:R-:W-:-:S04]  /*0d50*/  IMAD.WIDE.U32 R4, P0, R10, R23, R4 ;  /* 0x000000170a047225 */ /* 0x000fc80007800004 */
[----:B------:R-:W-:-:S04]  /*0d60*/  IMAD.HI.U32 R17, R11, R23, RZ ;  /* 0x000000170b117227 */ /* 0x000fc800078e00ff */
[----:B------:R-:W-:-:S04]  /*0d70*/  IMAD.HI.U32 R4, P1, R11, R21, R4 ;  /* 0x000000150b047227 */ /* 0x000fc80007820004 */
[----:B------:R-:W-:Y:S01]  /*0d80*/  IMAD.X R17, R17, 0x1, R11, P0 ;  /* 0x0000000111117824 */ /* 0x000fe200000e060b */
[----:B------:R-:W-:-:S04]  /*0d90*/  IADD3 R5, P2, PT, R19, R4, RZ ;  /* 0x0000000413057210 */ /* 0x000fc80007f5e0ff */
[----:B------:R-:W-:Y:S01]  /*0da0*/  IADD3.X R17, PT, PT, RZ, RZ, R17, P2, P1 ;  /* 0x000000ffff117210 */ /* 0x000fe200017e2411 */
[----:B------:R-:W-:-:S04]  /*0db0*/  IMAD.WIDE.U32 R10, R5, R8, RZ ;  /* 0x00000008050a7225 */ /* 0x000fc800078e00ff */
[----:B------:R-:W-:Y:S01]  /*0dc0*/  IMAD R4, R5, UR36, R11 ;  /* 0x0000002405047c24 */ /* 0x000fe2000f8e020b */
[----:B------:R-:W-:-:S03]  /*0dd0*/  IADD3 R11, P0, PT, RZ, -R10, RZ ;  /* 0x8000000aff0b7210 */ /* 0x000fc60007f1e0ff */
[----:B------:R-:W-:Y:S02]  /*0de0*/  IMAD R10, R17, R8, R4 ;  /* 0x00000008110a7224 */ /* 0x000fe400078e0204 */
[----:B------:R-:W-:-:S03]  /*0df0*/  IMAD.HI.U32 R4, R5, R11, RZ ;  /* 0x0000000b05047227 */ /* 0x000fc600078e00ff */
[----:B------:R-:W-:-:S05]  /*0e00*/  IADD3.X R10, PT, PT, RZ, ~R10, RZ, P0, !PT ;  /* 0x8000000aff0a7210 */ /* 0x000fca00007fe4ff */
[----:B------:R-:W-:-:S04]  /*0e10*/  IMAD.WIDE.U32 R4, P0, R5, R10, R4 ;  /* 0x0000000a05047225 */ /* 0x000fc80007800004 */
[C---:B------:R-:W-:Y:S02]  /*0e20*/  IMAD R19, R17.reuse, R10, RZ ;  /* 0x0000000a11137224 */ /* 0x040fe400078e02ff */
[----:B------:R-:W-:-:S04]  /*0e30*/  IMAD.HI.U32 R4, P1, R17, R11, R4 ;  /* 0x0000000b11047227 */ /* 0x000fc80007820004 */
[----:B------:R-:W-:Y:S02]  /*0e40*/  HFMA2 R5, -RZ, RZ, 0, 0 ;  /* 0x00000000ff057431 */ /* 0x000fe400000001ff */
[----:B------:R-:W-:Y:S01]  /*0e50*/  IMAD.HI.U32 R10, R17, R10, RZ ;  /* 0x0000000a110a7227 */ /* 0x000fe200078e00ff */
[----:B------:R-:W-:-:S03]  /*0e60*/  IADD3 R11, P2, PT, R19, R4, RZ ;  /* 0x00000004130b7210 */ /* 0x000fc60007f5e0ff */
[----:B------:R-:W-:Y:S02]  /*0e70*/  IMAD.X R17, R10, 0x1, R17, P0 ;  /* 0x000000010a117824 */ /* 0x000fe400000e0611 */
[----:B------:R-:W-:-:S03]  /*0e80*/  IMAD.HI.U32 R4, R11, R16, RZ ;  /* 0x000000100b047227 */ /* 0x000fc600078e00ff */
[----:B------:R-:W-:Y:S01]  /*0e90*/  IADD3.X R17, PT, PT, RZ, RZ, R17, P2, P1 ;  /* 0x000000ffff117210 */ /* 0x000fe200017e2411 */
[----:B------:R-:W-:-:S04]  /*0ea0*/  IMAD.WIDE.U32 R4, R11, R15, R4 ;  /* 0x0000000f0b047225 */ /* 0x000fc800078e0004 */
[C---:B------:R-:W-:Y:S02]  /*0eb0*/  IMAD R11, R17.reuse, R15, RZ ;  /* 0x0000000f110b7224 */ /* 0x040fe400078e02ff */
[----:B------:R-:W-:-:S04]  /*0ec0*/  IMAD.HI.U32 R4, P0, R17, R16, R4 ;  /* 0x0000001011047227 */ /* 0x000fc80007800004 */
[----:B------:R-:W-:Y:S01]  /*0ed0*/  IMAD.HI.U32 R10, R17, R15, RZ ;  /* 0x0000000f110a7227 */ /* 0x000fe200078e00ff */
[----:B------:R-:W-:-:S03]  /*0ee0*/  IADD3 R11, P1, PT, R11, R4, RZ ;  /* 0x000000040b0b7210 */ /* 0x000fc60007f3e0ff */
[----:B------:R-:W-:Y:S02]  /*0ef0*/  IMAD.X R10, RZ, RZ, R10, P0 ;  /* 0x000000ffff0a7224 */ /* 0x000fe400000e060a */
[----:B------:R-:W-:-:S03]  /*0f00*/  IMAD.WIDE.U32 R4, R11, R8, RZ ;  /* 0x000000080b047225 */ /* 0x000fc600078e00ff */
[----:B------:R-:W-:Y:S01]  /*0f10*/  IADD3.X R17, PT, PT, RZ, R10, RZ, P1, !PT ;  /* 0x0000000aff117210 */ /* 0x000fe20000ffe4ff */
[----:B------:R-:W-:Y:S01]  /*0f20*/  IMAD R11, R11, UR36, R5 ;  /* 0x000000240b0b7c24 */ /* 0x000fe2000f8e0205 */
[----:B------:R-:W-:-:S03]  /*0f30*/  IADD3 R19, P1, PT, -R4, R16, RZ ;  /* 0x0000001004137210 */ /* 0x000fc60007f3e1ff */
[-C--:B------:R-:W-:Y:S01]  /*0f40*/  IMAD R4, R17, R8.reuse, R11 ;  /* 0x0000000811047224 */ /* 0x080fe200078e020b */
[----:B------:R-:W-:-:S03]  /*0f50*/  ISETP.GE.U32.AND P0, PT, R19, R8, PT ;  /* 0x000000081300720c */ /* 0x000fc60003f06070 */
[----:B------:R-:W-:Y:S01]  /*0f60*/  IMAD.X R15, R15, 0x1, ~R4, P1 ;  /* 0x000000010f0f7824 */ /* 0x000fe200008e0e04 */
[----:B------:R-:W-:-:S04]  /*0f70*/  IADD3 R5, P1, PT, -R8, R19, RZ ;  /* 0x0000001308057210 */ /* 0x000fc80007f3e1ff */
[C---:B------:R-:W-:Y:S02]  /*0f80*/  ISETP.GE.U32.AND.EX P0, PT, R15.reuse, UR36, PT, P0 ;  /* 0x000000240f007c0c */ /* 0x040fe4000bf06100 */
[----:B------:R-:W-:Y:S02]  /*0f90*/  IADD3.X R4, PT, PT, R15, ~UR36, RZ, P1, !PT ;  /* 0x800000240f047c10 */ /* 0x000fe40008ffe4ff */
[----:B------:R-:W-:Y:S02]  /*0fa0*/  SEL R5, R5, R19, P0 ;  /* 0x0000001305057207 */ /* 0x000fe40000000000 */
[----:B------:R-:W-:Y:S02]  /*0fb0*/  SEL R4, R4, R15, P0 ;  /* 0x0000000f04047207 */ /* 0x000fe40000000000 */
[----:B------:R-:W-:Y:S02]  /*0fc0*/  ISETP.GE.U32.AND P0, PT, R5, R8, PT ;  /* 0x000000080500720c */ /* 0x000fe40003f06070 */
[----:B------:R-:W-:-:S02]  /*0fd0*/  IADD3 R16, P2, PT, -R8, R5, RZ ;  /* 0x0000000508107210 */ /* 0x000fc40007f5e1ff */
[----:B------:R-:W-:Y:S02]  /*0fe0*/  ISETP.NE.U32.AND P1, PT, R8, RZ, PT ;  /* 0x000000ff0800720c */ /* 0x000fe40003f25070 */
[C---:B------:R-:W-:Y:S02]  /*0ff0*/  ISETP.GE.U32.AND.EX P0, PT, R4.reuse, UR36, PT, P0 ;  /* 0x0000002404007c0c */ /* 0x040fe4000bf06100 */
[----:B------:R-:W-:Y:S02]  /*1000*/  IADD3.X R17, PT, PT, R4, ~UR36, RZ, P2, !PT ;  /* 0x8000002404117c10 */ /* 0x000fe400097fe4ff */
[----:B------:R-:W-:Y:S02]  /*1010*/  MOV R15, 0x0 ;  /* 0x00000000000f7802 */ /* 0x000fe40000000f00 */
[----:B------:R-:W-:Y:S02]  /*1020*/  ISETP.NE.AND.EX P1, PT, RZ, UR36, PT, P1 ;  /* 0x00000024ff007c0c */ /* 0x000fe4000bf25310 */
[----:B------:R-:W-:-:S02]  /*1030*/  SEL R16, R16, R5, P0 ;  /* 0x0000000510107207 */ /* 0x000fc40000000000 */
[----:B------:R-:W-:Y:S02]  /*1040*/  SEL R17, R17, R4, P0 ;  /* 0x0000000411117207 */ /* 0x000fe40000000000 */
[----:B------:R-:W-:Y:S02]  /*1050*/  SEL R16, R16, 0xffffffff, P1 ;  /* 0xffffffff10107807 */ /* 0x000fe40000800000 */
[----:B------:R-:W-:Y:S01]  /*1060*/  SEL R17, R17, 0xffffffff, P1 ;  /* 0xffffffff11117807 */ /* 0x000fe20000800000 */
[----:B------:R-:W-:Y:S06]  /*1070*/  RET.REL.NODEC R14 `(_Z20kershaw_prime_kernelPjS_m) ;  /* 0xffffffec0ee07950 */ /* 0x000fec0003c3ffff */
.L_x_17:
[----:B------:R-:W-:-:S00]  /*1080*/  BRA `(.L_x_17) ;  /* 0xfffffffc00fc7947 */ /* 0x000fc0000383ffff */
[----:B------:R-:W-:-:S00]  /*1090*/  NOP ;  /* 0x0000000000007918 */ /* 0x000fc00000000000 */
        /* <DEDUP_REMOVED lines=14> */
.L_x_18:


//--------------------- .nv.global.init           --------------------------
	.section	.nv.global.init,"aw",@progbits
.nv.global.init:
	.type		$str,@object
	.size		$str,(.L_0 - $str)
$str:
        /*0000*/ 	.byte	0x50, 0x72, 0x69, 0x6d, 0x65, 0x20, 0x66, 0x6f, 0x75, 0x6e, 0x64, 0x21, 0x20, 0x50, 0x72, 0x69
        /*0010*/ 	.byte	0x6d, 0x65, 0x3a, 0x20, 0x25, 0x64, 0x2c, 0x20, 0x4f, 0x72, 0x64, 0x65, 0x72, 0x3a, 0x20, 0x25
        /*0020*/ 	.byte	0x64, 0x2c, 0x20, 0x42, 0x61, 0x73, 0x65, 0x3a, 0x20, 0x25, 0x64, 0x0a, 0x00
.L_0:


//--------------------- .nv.shared.reserved.0     --------------------------
	.section	.nv.shared.reserved.0,"aw",@nobits
	.weak		__nv_reservedSMEM_offset_0_alias
	.size		__nv_reservedSMEM_offset_0_alias, 0, 64
	.other		__nv_reservedSMEM_offset_0_alias,@"STO_CUDA_RESERVED_SHARED STV_DEFAULT"
__nv_reservedSMEM_offset_0_alias:
	.zero		0
	.zero		64


//--------------------- .nv.constant0._Z20kershaw_prime_kernelPjS_m --------------------------
	.section	.nv.constant0._Z20kershaw_prime_kernelPjS_m,"a",@progbits
	.sectionflags	@""
	.align	4
.nv.constant0._Z20kershaw_prime_kernelPjS_m:
	.zero		920


//--------------------- SYMBOLS --------------------------

	.type		.nv.reservedSmem.offset0,@object
	.size		.nv.reservedSmem.offset0,0x4
	.type		vprintf,@function
